//
// Generated by NVIDIA NVVM Compiler
//
// Compiler Build ID: CL-36424714
// Cuda compilation tools, release 13.0, V13.0.88
// Based on NVVM 20.0.0
//

.version 9.0
.target sm_100
.address_size 64

	// .globl	_Z8testFillP13__nv_bfloat16iii

.visible .entry _Z8testFillP13__nv_bfloat16iii(
	.param .u64 .ptr .align 1 _Z8testFillP13__nv_bfloat16iii_param_0,
	.param .u32 _Z8testFillP13__nv_bfloat16iii_param_1,
	.param .u32 _Z8testFillP13__nv_bfloat16iii_param_2,
	.param .u32 _Z8testFillP13__nv_bfloat16iii_param_3
)
{
	.reg .pred 	%p<6>;
	.reg .b16 	%rs<3>;
	.reg .b32 	%r<11>;
	.reg .b64 	%rd<7>;
	.reg .b64 	%fd<2>;

	ld.param.u64 	%rd2, [_Z8testFillP13__nv_bfloat16iii_param_0];
	ld.param.u32 	%r3, [_Z8testFillP13__nv_bfloat16iii_param_1];
	ld.param.u32 	%r5, [_Z8testFillP13__nv_bfloat16iii_param_2];
	ld.param.u32 	%r4, [_Z8testFillP13__nv_bfloat16iii_param_3];
	cvta.to.global.u64 	%rd1, %rd2;
	mov.u32 	%r6, %ctaid.x;
	mov.u32 	%r7, %ntid.x;
	mov.u32 	%r8, %tid.x;
	mad.lo.s32 	%r1, %r6, %r7, %r8;
	div.s32 	%r2, %r1, %r3;
	setp.lt.s32 	%p1, %r3, 0;
	setp.ge.s32 	%p2, %r2, %r5;
	or.pred  	%p3, %p1, %p2;
	@%p3 bra 	$L__BB0_4;
	setp.gt.s32 	%p4, %r4, -1;
	@%p4 bra 	$L__BB0_3;
	mul.wide.s32 	%rd5, %r1, 2;
	add.s64 	%rd6, %rd1, %rd5;
	rem.s32 	%r10, %r1, %r3;
	setp.eq.s32 	%p5, %r10, %r2;
	selp.f64 	%fd1, 0d3FF0000000000000, 0d0000000000000000, %p5;
	// begin inline asm
	{  cvt.rn.bf16.f64 %rs2, %fd1;}

	// end inline asm
	st.global.u16 	[%rd6], %rs2;
	bra.uni 	$L__BB0_4;
$L__BB0_3:
	mul.wide.s32 	%rd3, %r1, 2;
	add.s64 	%rd4, %rd1, %rd3;
	// begin inline asm
	cvt.rn.bf16.s32 %rs1, %r1;
	// end inline asm
	st.global.u16 	[%rd4], %rs1;
$L__BB0_4:
	ret;

}
	// .globl	_Z4gemmP13__nv_bfloat16S0_S0_iii
.visible .entry _Z4gemmP13__nv_bfloat16S0_S0_iii(
	.param .u64 .ptr .align 1 _Z4gemmP13__nv_bfloat16S0_S0_iii_param_0,
	.param .u64 .ptr .align 1 _Z4gemmP13__nv_bfloat16S0_S0_iii_param_1,
	.param .u64 .ptr .align 1 _Z4gemmP13__nv_bfloat16S0_S0_iii_param_2,
	.param .u32 _Z4gemmP13__nv_bfloat16S0_S0_iii_param_3,
	.param .u32 _Z4gemmP13__nv_bfloat16S0_S0_iii_param_4,
	.param .u32 _Z4gemmP13__nv_bfloat16S0_S0_iii_param_5
)
{
	.reg .pred 	%p<11>;
	.reg .b16 	%rs<60>;
	.reg .b32 	%r<54>;
	.reg .b32 	%f<113>;
	.reg .b64 	%rd<27>;

	ld.param.u64 	%rd6, [_Z4gemmP13__nv_bfloat16S0_S0_iii_param_0];
	ld.param.u64 	%rd7, [_Z4gemmP13__nv_bfloat16S0_S0_iii_param_1];
	ld.param.u64 	%rd5, [_Z4gemmP13__nv_bfloat16S0_S0_iii_param_2];
	ld.param.u32 	%r31, [_Z4gemmP13__nv_bfloat16S0_S0_iii_param_3];
	ld.param.u32 	%r33, [_Z4gemmP13__nv_bfloat16S0_S0_iii_param_4];
	ld.param.u32 	%r32, [_Z4gemmP13__nv_bfloat16S0_S0_iii_param_5];
	cvta.to.global.u64 	%rd1, %rd7;
	cvta.to.global.u64 	%rd2, %rd6;
	mov.u32 	%r34, %ctaid.x;
	mov.u32 	%r35, %ntid.x;
	mov.u32 	%r36, %tid.x;
	mad.lo.s32 	%r1, %r34, %r35, %r36;
	mul.lo.s32 	%r37, %r33, %r31;
	setp.ge.s32 	%p1, %r1, %r37;
	@%p1 bra 	$L__BB1_15;
	div.s32 	%r3, %r1, %r31;
	mul.lo.s32 	%r38, %r3, %r31;
	sub.s32 	%r2, %r1, %r38;
	setp.lt.s32 	%p2, %r32, 1;
	mov.f32 	%f112, 0f00000000;
	@%p2 bra 	$L__BB1_14;
	mul.lo.s32 	%r4, %r2, %r32;
	mul.lo.s32 	%r5, %r3, %r32;
	and.b32  	%r6, %r32, 15;
	setp.lt.u32 	%p3, %r32, 16;
	mov.f32 	%f112, 0f00000000;
	mov.b32 	%r49, 0;
	@%p3 bra 	$L__BB1_5;
	and.b32  	%r49, %r32, 2147483632;
	neg.s32 	%r47, %r49;
	add.s64 	%rd3, %rd2, 16;
	add.s64 	%rd4, %rd1, 16;
	mov.f32 	%f112, 0f00000000;
	mov.u32 	%r45, %r5;
	mov.u32 	%r46, %r4;
$L__BB1_4:
	.pragma "nounroll";
	mul.wide.s32 	%rd8, %r46, 2;
	add.s64 	%rd9, %rd3, %rd8;
	mul.wide.s32 	%rd10, %r45, 2;
	add.s64 	%rd11, %rd4, %rd10;
	ld.global.u16 	%rs1, [%rd9+-16];
	// begin inline asm
	{ cvt.f32.bf16 %f18, %rs1;}

	// end inline asm
	ld.global.u16 	%rs2, [%rd11+-16];
	// begin inline asm
	{ cvt.f32.bf16 %f19, %rs2;}

	// end inline asm
	fma.rn.f32 	%f50, %f18, %f19, %f112;
	ld.global.u16 	%rs3, [%rd9+-14];
	// begin inline asm
	{ cvt.f32.bf16 %f20, %rs3;}

	// end inline asm
	ld.global.u16 	%rs4, [%rd11+-14];
	// begin inline asm
	{ cvt.f32.bf16 %f21, %rs4;}

	// end inline asm
	fma.rn.f32 	%f51, %f20, %f21, %f50;
	ld.global.u16 	%rs5, [%rd9+-12];
	// begin inline asm
	{ cvt.f32.bf16 %f22, %rs5;}

	// end inline asm
	ld.global.u16 	%rs6, [%rd11+-12];
	// begin inline asm
	{ cvt.f32.bf16 %f23, %rs6;}

	// end inline asm
	fma.rn.f32 	%f52, %f22, %f23, %f51;
	ld.global.u16 	%rs7, [%rd9+-10];
	// begin inline asm
	{ cvt.f32.bf16 %f24, %rs7;}

	// end inline asm
	ld.global.u16 	%rs8, [%rd11+-10];
	// begin inline asm
	{ cvt.f32.bf16 %f25, %rs8;}

	// end inline asm
	fma.rn.f32 	%f53, %f24, %f25, %f52;
	ld.global.u16 	%rs9, [%rd9+-8];
	// begin inline asm
	{ cvt.f32.bf16 %f26, %rs9;}

	// end inline asm
	ld.global.u16 	%rs10, [%rd11+-8];
	// begin inline asm
	{ cvt.f32.bf16 %f27, %rs10;}

	// end inline asm
	fma.rn.f32 	%f54, %f26, %f27, %f53;
	ld.global.u16 	%rs11, [%rd9+-6];
	// begin inline asm
	{ cvt.f32.bf16 %f28, %rs11;}

	// end inline asm
	ld.global.u16 	%rs12, [%rd11+-6];
	// begin inline asm
	{ cvt.f32.bf16 %f29, %rs12;}

	// end inline asm
	fma.rn.f32 	%f55, %f28, %f29, %f54;
	ld.global.u16 	%rs13, [%rd9+-4];
	// begin inline asm
	{ cvt.f32.bf16 %f30, %rs13;}

	// end inline asm
	ld.global.u16 	%rs14, [%rd11+-4];
	// begin inline asm
	{ cvt.f32.bf16 %f31, %rs14;}

	// end inline asm
	fma.rn.f32 	%f56, %f30, %f31, %f55;
	ld.global.u16 	%rs15, [%rd9+-2];
	// begin inline asm
	{ cvt.f32.bf16 %f32, %rs15;}

	// end inline asm
	ld.global.u16 	%rs16, [%rd11+-2];
	// begin inline asm
	{ cvt.f32.bf16 %f33, %rs16;}

	// end inline asm
	fma.rn.f32 	%f57, %f32, %f33, %f56;
	ld.global.u16 	%rs17, [%rd9];
	// begin inline asm
	{ cvt.f32.bf16 %f34, %rs17;}

	// end inline asm
	ld.global.u16 	%rs18, [%rd11];
	// begin inline asm
	{ cvt.f32.bf16 %f35, %rs18;}

	// end inline asm
	fma.rn.f32 	%f58, %f34, %f35, %f57;
	ld.global.u16 	%rs19, [%rd9+2];
	// begin inline asm
	{ cvt.f32.bf16 %f36, %rs19;}

	// end inline asm
	ld.global.u16 	%rs20, [%rd11+2];
	// begin inline asm
	{ cvt.f32.bf16 %f37, %rs20;}

	// end inline asm
	fma.rn.f32 	%f59, %f36, %f37, %f58;
	ld.global.u16 	%rs21, [%rd9+4];
	// begin inline asm
	{ cvt.f32.bf16 %f38, %rs21;}

	// end inline asm
	ld.global.u16 	%rs22, [%rd11+4];
	// begin inline asm
	{ cvt.f32.bf16 %f39, %rs22;}

	// end inline asm
	fma.rn.f32 	%f60, %f38, %f39, %f59;
	ld.global.u16 	%rs23, [%rd9+6];
	// begin inline asm
	{ cvt.f32.bf16 %f40, %rs23;}

	// end inline asm
	ld.global.u16 	%rs24, [%rd11+6];
	// begin inline asm
	{ cvt.f32.bf16 %f41, %rs24;}

	// end inline asm
	fma.rn.f32 	%f61, %f40, %f41, %f60;
	ld.global.u16 	%rs25, [%rd9+8];
	// begin inline asm
	{ cvt.f32.bf16 %f42, %rs25;}

	// end inline asm
	ld.global.u16 	%rs26, [%rd11+8];
	// begin inline asm
	{ cvt.f32.bf16 %f43, %rs26;}

	// end inline asm
	fma.rn.f32 	%f62, %f42, %f43, %f61;
	ld.global.u16 	%rs27, [%rd9+10];
	// begin inline asm
	{ cvt.f32.bf16 %f44, %rs27;}

	// end inline asm
	ld.global.u16 	%rs28, [%rd11+10];
	// begin inline asm
	{ cvt.f32.bf16 %f45, %rs28;}

	// end inline asm
	fma.rn.f32 	%f63, %f44, %f45, %f62;
	ld.global.u16 	%rs29, [%rd9+12];
	// begin inline asm
	{ cvt.f32.bf16 %f46, %rs29;}

	// end inline asm
	ld.global.u16 	%rs30, [%rd11+12];
	// begin inline asm
	{ cvt.f32.bf16 %f47, %rs30;}

	// end inline asm
	fma.rn.f32 	%f64, %f46, %f47, %f63;
	ld.global.u16 	%rs31, [%rd9+14];
	// begin inline asm
	{ cvt.f32.bf16 %f48, %rs31;}

	// end inline asm
	ld.global.u16 	%rs32, [%rd11+14];
	// begin inline asm
	{ cvt.f32.bf16 %f49, %rs32;}

	// end inline asm
	fma.rn.f32 	%f112, %f48, %f49, %f64;
	add.s32 	%r47, %r47, 16;
	add.s32 	%r46, %r46, 16;
	add.s32 	%r45, %r45, 16;
	setp.ne.s32 	%p4, %r47, 0;
	@%p4 bra 	$L__BB1_4;
$L__BB1_5:
	setp.eq.s32 	%p5, %r6, 0;
	@%p5 bra 	$L__BB1_14;
	and.b32  	%r16, %r32, 7;
	setp.lt.u32 	%p6, %r6, 8;
	@%p6 bra 	$L__BB1_8;
	add.s32 	%r40, %r49, %r4;
	mul.wide.s32 	%rd12, %r40, 2;
	add.s64 	%rd13, %rd2, %rd12;
	ld.global.u16 	%rs33, [%rd13];
	// begin inline asm
	{ cvt.f32.bf16 %f66, %rs33;}

	// end inline asm
	add.s32 	%r41, %r49, %r5;
	mul.wide.s32 	%rd14, %r41, 2;
	add.s64 	%rd15, %rd1, %rd14;
	ld.global.u16 	%rs34, [%rd15];
	// begin inline asm
	{ cvt.f32.bf16 %f67, %rs34;}

	// end inline asm
	fma.rn.f32 	%f82, %f66, %f67, %f112;
	ld.global.u16 	%rs35, [%rd13+2];
	// begin inline asm
	{ cvt.f32.bf16 %f68, %rs35;}

	// end inline asm
	ld.global.u16 	%rs36, [%rd15+2];
	// begin inline asm
	{ cvt.f32.bf16 %f69, %rs36;}

	// end inline asm
	fma.rn.f32 	%f83, %f68, %f69, %f82;
	ld.global.u16 	%rs37, [%rd13+4];
	// begin inline asm
	{ cvt.f32.bf16 %f70, %rs37;}

	// end inline asm
	ld.global.u16 	%rs38, [%rd15+4];
	// begin inline asm
	{ cvt.f32.bf16 %f71, %rs38;}

	// end inline asm
	fma.rn.f32 	%f84, %f70, %f71, %f83;
	ld.global.u16 	%rs39, [%rd13+6];
	// begin inline asm
	{ cvt.f32.bf16 %f72, %rs39;}

	// end inline asm
	ld.global.u16 	%rs40, [%rd15+6];
	// begin inline asm
	{ cvt.f32.bf16 %f73, %rs40;}

	// end inline asm
	fma.rn.f32 	%f85, %f72, %f73, %f84;
	ld.global.u16 	%rs41, [%rd13+8];
	// begin inline asm
	{ cvt.f32.bf16 %f74, %rs41;}

	// end inline asm
	ld.global.u16 	%rs42, [%rd15+8];
	// begin inline asm
	{ cvt.f32.bf16 %f75, %rs42;}

	// end inline asm
	fma.rn.f32 	%f86, %f74, %f75, %f85;
	ld.global.u16 	%rs43, [%rd13+10];
	// begin inline asm
	{ cvt.f32.bf16 %f76, %rs43;}

	// end inline asm
	ld.global.u16 	%rs44, [%rd15+10];
	// begin inline asm
	{ cvt.f32.bf16 %f77, %rs44;}

	// end inline asm
	fma.rn.f32 	%f87, %f76, %f77, %f86;
	ld.global.u16 	%rs45, [%rd13+12];
	// begin inline asm
	{ cvt.f32.bf16 %f78, %rs45;}

	// end inline asm
	ld.global.u16 	%rs46, [%rd15+12];
	// begin inline asm
	{ cvt.f32.bf16 %f79, %rs46;}

	// end inline asm
	fma.rn.f32 	%f88, %f78, %f79, %f87;
	ld.global.u16 	%rs47, [%rd13+14];
	// begin inline asm
	{ cvt.f32.bf16 %f80, %rs47;}

	// end inline asm
	ld.global.u16 	%rs48, [%rd15+14];
	// begin inline asm
	{ cvt.f32.bf16 %f81, %rs48;}

	// end inline asm
	fma.rn.f32 	%f112, %f80, %f81, %f88;
	add.s32 	%r49, %r49, 8;
$L__BB1_8:
	setp.eq.s32 	%p7, %r16, 0;
	@%p7 bra 	$L__BB1_14;
	and.b32  	%r19, %r32, 3;
	setp.lt.u32 	%p8, %r16, 4;
	@%p8 bra 	$L__BB1_11;
	add.s32 	%r42, %r49, %r4;
	mul.wide.s32 	%rd16, %r42, 2;
	add.s64 	%rd17, %rd2, %rd16;
	ld.global.u16 	%rs49, [%rd17];
	// begin inline asm
	{ cvt.f32.bf16 %f90, %rs49;}

	// end inline asm
	add.s32 	%r43, %r49, %r5;
	mul.wide.s32 	%rd18, %r43, 2;
	add.s64 	%rd19, %rd1, %rd18;
	ld.global.u16 	%rs50, [%rd19];
	// begin inline asm
	{ cvt.f32.bf16 %f91, %rs50;}

	// end inline asm
	fma.rn.f32 	%f98, %f90, %f91, %f112;
	ld.global.u16 	%rs51, [%rd17+2];
	// begin inline asm
	{ cvt.f32.bf16 %f92, %rs51;}

	// end inline asm
	ld.global.u16 	%rs52, [%rd19+2];
	// begin inline asm
	{ cvt.f32.bf16 %f93, %rs52;}

	// end inline asm
	fma.rn.f32 	%f99, %f92, %f93, %f98;
	ld.global.u16 	%rs53, [%rd17+4];
	// begin inline asm
	{ cvt.f32.bf16 %f94, %rs53;}

	// end inline asm
	ld.global.u16 	%rs54, [%rd19+4];
	// begin inline asm
	{ cvt.f32.bf16 %f95, %rs54;}

	// end inline asm
	fma.rn.f32 	%f100, %f94, %f95, %f99;
	ld.global.u16 	%rs55, [%rd17+6];
	// begin inline asm
	{ cvt.f32.bf16 %f96, %rs55;}

	// end inline asm
	ld.global.u16 	%rs56, [%rd19+6];
	// begin inline asm
	{ cvt.f32.bf16 %f97, %rs56;}

	// end inline asm
	fma.rn.f32 	%f112, %f96, %f97, %f100;
	add.s32 	%r49, %r49, 4;
$L__BB1_11:
	setp.eq.s32 	%p9, %r19, 0;
	@%p9 bra 	$L__BB1_14;
	add.s32 	%r53, %r49, %r5;
	add.s32 	%r52, %r49, %r4;
	neg.s32 	%r51, %r19;
$L__BB1_13:
	.pragma "nounroll";
	mul.wide.s32 	%rd20, %r53, 2;
	add.s64 	%rd21, %rd1, %rd20;
	mul.wide.s32 	%rd22, %r52, 2;
	add.s64 	%rd23, %rd2, %rd22;
	ld.global.u16 	%rs57, [%rd23];
	// begin inline asm
	{ cvt.f32.bf16 %f101, %rs57;}

	// end inline asm
	ld.global.u16 	%rs58, [%rd21];
	// begin inline asm
	{ cvt.f32.bf16 %f102, %rs58;}

	// end inline asm
	fma.rn.f32 	%f112, %f101, %f102, %f112;
	add.s32 	%r53, %r53, 1;
	add.s32 	%r52, %r52, 1;
	add.s32 	%r51, %r51, 1;
	setp.ne.s32 	%p10, %r51, 0;
	@%p10 bra 	$L__BB1_13;
$L__BB1_14:
	// begin inline asm
	{  cvt.rn.bf16.f32 %rs59, %f112;}

	// end inline asm
	mad.lo.s32 	%r44, %r3, %r31, %r2;
	cvta.to.global.u64 	%rd24, %rd5;
	mul.wide.s32 	%rd25, %r44, 2;
	add.s64 	%rd26, %rd24, %rd25;
	st.global.u16 	[%rd26], %rs59;
$L__BB1_15:
	ret;

}


// ===== COMPILED SASS (sm_100) =====

	.target	sm_100

	.elftype	@"ET_EXEC"


//--------------------- .note.nv.tkinfo           --------------------------
	.section	.note.nv.tkinfo,"",@"SHT_NOTE"
	.sectionflags	@"SHF_NOTE_NV_TKINFO"
	.tkinfo
        /*0018*/ 	.word	0x00000002
        /*0030*/ 	.string	""
        /*0030*/ 	.string	"ptxas"
        /*0030*/ 	.string	"Cuda compilation tools, release 13.0, V13.0.88"
        /*0030*/ 	.string	"Build cuda_13.0.r13.0/compiler.36424714_0"
        /*0030*/ 	.string	"-arch sm_100 -m 64 "



//--------------------- .note.nv.cuinfo           --------------------------
	.section	.note.nv.cuinfo,"",@"SHT_NOTE"
	.sectionflags	@"SHF_NOTE_NV_CUINFO"
        /*0018*/ 	.short	0x0002
        /*001a*/ 	.short	0x0064
        /*001c*/ 	.short	0x0082
	.zero		2


//--------------------- .nv.info                  --------------------------
	.section	.nv.info,"",@"SHT_CUDA_INFO"
	.align	4


	//----- nvinfo : EIATTR_REGCOUNT
	.align		4
        /*0000*/ 	.byte	0x04, 0x2f
        /*0002*/ 	.short	(.L_1 - .L_0)
	.align		4
.L_0:
        /*0004*/ 	.word	index@(_Z8testFillP13__nv_bfloat16iii)
        /*0008*/ 	.word	0x0000000c


	//----- nvinfo : EIATTR_FRAME_SIZE
	.align		4
.L_1:
        /*000c*/ 	.byte	0x04, 0x11
        /*000e*/ 	.short	(.L_3 - .L_2)
	.align		4
.L_2:
        /*0010*/ 	.word	index@(_Z8testFillP13__nv_bfloat16iii)
        /*0014*/ 	.word	0x00000000


	//----- nvinfo : EIATTR_REGCOUNT
	.align		4
.L_3:
        /*0018*/ 	.byte	0x04, 0x2f
        /*001a*/ 	.short	(.L_5 - .L_4)
	.align		4
.L_4:
        /*001c*/ 	.word	index@(_Z4gemmP13__nv_bfloat16S0_S0_iii)
        /*0020*/ 	.word	0x00000020


	//----- nvinfo : EIATTR_FRAME_SIZE
	.align		4
.L_5:
        /*0024*/ 	.byte	0x04, 0x11
        /*0026*/ 	.short	(.L_7 - .L_6)
	.align		4
.L_6:
        /*0028*/ 	.word	index@(_Z4gemmP13__nv_bfloat16S0_S0_iii)
        /*002c*/ 	.word	0x00000000


	//----- nvinfo : EIATTR_MIN_STACK_SIZE
	.align		4
.L_7:
        /*0030*/ 	.byte	0x04, 0x12
        /*0032*/ 	.short	(.L_9 - .L_8)
	.align		4
.L_8:
        /*0034*/ 	.word	index@(_Z4gemmP13__nv_bfloat16S0_S0_iii)
        /*0038*/ 	.word	0x00000000


	//----- nvinfo : EIATTR_MIN_STACK_SIZE
	.align		4
.L_9:
        /*003c*/ 	.byte	0x04, 0x12
        /*003e*/ 	.short	(.L_11 - .L_10)
	.align		4
.L_10:
        /*0040*/ 	.word	index@(_Z8testFillP13__nv_bfloat16iii)
        /*0044*/ 	.word	0x00000000
.L_11:


//--------------------- .nv.compat                --------------------------
	.section	.nv.compat,"",@"SHT_CUDA_COMPAT_INFO"
	.align	4
        /*0000*/ 	.byte	0x02, 0x09, 0x00, 0x00, 0x02, 0x02, 0x01, 0x00, 0x02, 0x05, 0x05, 0x00, 0x03, 0x07, 0x01, 0x01
        /*0010*/ 	.byte	0x02, 0x03, 0x00, 0x00, 0x02, 0x06, 0x01, 0x00, 0x04, 0x0b, 0x08, 0x00, 0x09, 0x00, 0x00, 0x00
        /*0020*/ 	.byte	0x00, 0x00, 0x00, 0x00


//--------------------- .nv.info._Z4gemmP13__nv_bfloat16S0_S0_iii --------------------------
	.section	.nv.info._Z4gemmP13__nv_bfloat16S0_S0_iii,"",@"SHT_CUDA_INFO"
	.sectionflags	@""
	.align	4


	//----- nvinfo : EIATTR_CUDA_API_VERSION
	.align		4
        /*0000*/ 	.byte	0x04, 0x37
        /*0002*/ 	.short	(.L_13 - .L_12)
.L_12:
        /*0004*/ 	.word	0x00000082


	//----- nvinfo : EIATTR_KPARAM_INFO
	.align		4
.L_13:
        /*0008*/ 	.byte	0x04, 0x17
        /*000a*/ 	.short	(.L_15 - .L_14)
.L_14:
        /*000c*/ 	.word	0x00000000
        /*0010*/ 	.short	0x0005
        /*0012*/ 	.short	0x0020
        /*0014*/ 	.byte	0x00, 0xf0, 0x11, 0x00


	//----- nvinfo : EIATTR_KPARAM_INFO
	.align		4
.L_15:
        /*0018*/ 	.byte	0x04, 0x17
        /*001a*/ 	.short	(.L_17 - .L_16)
.L_16:
        /*001c*/ 	.word	0x00000000
        /*0020*/ 	.short	0x0004
        /*0022*/ 	.short	0x001c
        /*0024*/ 	.byte	0x00, 0xf0, 0x11, 0x00


	//----- nvinfo : EIATTR_KPARAM_INFO
	.align		4
.L_17:
        /*0028*/ 	.byte	0x04, 0x17
        /*002a*/ 	.short	(.L_19 - .L_18)
.L_18:
        /*002c*/ 	.word	0x00000000
        /*0030*/ 	.short	0x0003
        /*0032*/ 	.short	0x0018
        /*0034*/ 	.byte	0x00, 0xf0, 0x11, 0x00


	//----- nvinfo : EIATTR_KPARAM_INFO
	.align		4
.L_19:
        /*0038*/ 	.byte	0x04, 0x17
        /*003a*/ 	.short	(.L_21 - .L_20)
.L_20:
        /*003c*/ 	.word	0x00000000
        /*0040*/ 	.short	0x0002
        /*0042*/ 	.short	0x0010
        /*0044*/ 	.byte	0x00, 0xf5, 0x21, 0x00


	//----- nvinfo : EIATTR_KPARAM_INFO
	.align		4
.L_21:
        /*0048*/ 	.byte	0x04, 0x17
        /*004a*/ 	.short	(.L_23 - .L_22)
.L_22:
        /*004c*/ 	.word	0x00000000
        /*0050*/ 	.short	0x0001
        /*0052*/ 	.short	0x0008
        /*0054*/ 	.byte	0x00, 0xf5, 0x21, 0x00


	//----- nvinfo : EIATTR_KPARAM_INFO
	.align		4
.L_23:
        /*0058*/ 	.byte	0x04, 0x17
        /*005a*/ 	.short	(.L_25 - .L_24)
.L_24:
        /*005c*/ 	.word	0x00000000
        /*0060*/ 	.short	0x0000
        /*0062*/ 	.short	0x0000
        /*0064*/ 	.byte	0x00, 0xf5, 0x21, 0x00


	//----- nvinfo : EIATTR_SPARSE_MMA_MASK
	.align		4
.L_25:
        /*0068*/ 	.byte	0x03, 0x50
        /*006a*/ 	.short	0x0000


	//----- nvinfo : EIATTR_MAXREG_COUNT
	.align		4
        /*006c*/ 	.byte	0x03, 0x1b
        /*006e*/ 	.short	0x00ff


	//----- nvinfo : EIATTR_MERCURY_ISA_VERSION
	.align		4
        /*0070*/ 	.byte	0x03, 0x5f
        /*0072*/ 	.short	0x0101


	//----- nvinfo : EIATTR_VRC_CTA_INIT_COUNT
	.align		4
        /*0074*/ 	.byte	0x02, 0x4a
	.zero		1
	.zero		1


	//----- nvinfo : EIATTR_EXIT_INSTR_OFFSETS
	.align		4
        /*0078*/ 	.byte	0x04, 0x1c
        /*007a*/ 	.short	(.L_27 - .L_26)


	//   ....[0]....
.L_26:
        /*007c*/ 	.word	0x00000080


	//   ....[1]....
        /*0080*/ 	.word	0x00000ff0


	//----- nvinfo : EIATTR_CBANK_PARAM_SIZE
	.align		4
.L_27:
        /*0084*/ 	.byte	0x03, 0x19
        /*0086*/ 	.short	0x0024


	//----- nvinfo : EIATTR_PARAM_CBANK
	.align		4
        /*0088*/ 	.byte	0x04, 0x0a
        /*008a*/ 	.short	(.L_29 - .L_28)
	.align		4
.L_28:
        /*008c*/ 	.word	index@(.nv.constant0._Z4gemmP13__nv_bfloat16S0_S0_iii)
        /*0090*/ 	.short	0x0380
        /*0092*/ 	.short	0x0024


	//----- nvinfo : EIATTR_SW_WAR
	.align		4
.L_29:
        /*0094*/ 	.byte	0x04, 0x36
        /*0096*/ 	.short	(.L_31 - .L_30)
.L_30:
        /*0098*/ 	.word	0x00000008
.L_31:


//--------------------- .nv.info._Z8testFillP13__nv_bfloat16iii --------------------------
	.section	.nv.info._Z8testFillP13__nv_bfloat16iii,"",@"SHT_CUDA_INFO"
	.sectionflags	@""
	.align	4


	//----- nvinfo : EIATTR_CUDA_API_VERSION
	.align		4
        /*0000*/ 	.byte	0x04, 0x37
        /*0002*/ 	.short	(.L_33 - .L_32)
.L_32:
        /*0004*/ 	.word	0x00000082


	//----- nvinfo : EIATTR_KPARAM_INFO
	.align		4
.L_33:
        /*0008*/ 	.byte	0x04, 0x17
        /*000a*/ 	.short	(.L_35 - .L_34)
.L_34:
        /*000c*/ 	.word	0x00000000
        /*0010*/ 	.short	0x0003
        /*0012*/ 	.short	0x0010
        /*0014*/ 	.byte	0x00, 0xf0, 0x11, 0x00


	//----- nvinfo : EIATTR_KPARAM_INFO
	.align		4
.L_35:
        /*0018*/ 	.byte	0x04, 0x17
        /*001a*/ 	.short	(.L_37 - .L_36)
.L_36:
        /*001c*/ 	.word	0x00000000
        /*0020*/ 	.short	0x0002
        /*0022*/ 	.short	0x000c
        /*0024*/ 	.byte	0x00, 0xf0, 0x11, 0x00


	//----- nvinfo : EIATTR_KPARAM_INFO
	.align		4
.L_37:
        /*0028*/ 	.byte	0x04, 0x17
        /*002a*/ 	.short	(.L_39 - .L_38)
.L_38:
        /*002c*/ 	.word	0x00000000
        /*0030*/ 	.short	0x0001
        /*0032*/ 	.short	0x0008
        /*0034*/ 	.byte	0x00, 0xf0, 0x11, 0x00


	//----- nvinfo : EIATTR_KPARAM_INFO
	.align		4
.L_39:
        /*0038*/ 	.byte	0x04, 0x17
        /*003a*/ 	.short	(.L_41 - .L_40)
.L_40:
        /*003c*/ 	.word	0x00000000
        /*0040*/ 	.short	0x0000
        /*0042*/ 	.short	0x0000
        /*0044*/ 	.byte	0x00, 0xf5, 0x21, 0x00


	//----- nvinfo : EIATTR_SPARSE_MMA_MASK
	.align		4
.L_41:
        /*0048*/ 	.byte	0x03, 0x50
        /*004a*/ 	.short	0x0000


	//----- nvinfo : EIATTR_MAXREG_COUNT
	.align		4
        /*004c*/ 	.byte	0x03, 0x1b
        /*004e*/ 	.short	0x00ff


	//----- nvinfo : EIATTR_MERCURY_ISA_VERSION
	.align		4
        /*0050*/ 	.byte	0x03, 0x5f
        /*0052*/ 	.short	0x0101


	//----- nvinfo : EIATTR_VRC_CTA_INIT_COUNT
	.align		4
        /*0054*/ 	.byte	0x02, 0x4a
	.zero		1
	.zero		1


	//----- nvinfo : EIATTR_EXIT_INSTR_OFFSETS
	.align		4
        /*0058*/ 	.byte	0x04, 0x1c
        /*005a*/ 	.short	(.L_43 - .L_42)


	//   ....[0]....
.L_42:
        /*005c*/ 	.word	0x00000210


	//   ....[1]....
        /*0060*/ 	.word	0x00000330


	//   ....[2]....
        /*0064*/ 	.word	0x00000380


	//----- nvinfo : EIATTR_CBANK_PARAM_SIZE
	.align		4
.L_43:
        /*0068*/ 	.byte	0x03, 0x19
        /*006a*/ 	.short	0x0014


	//----- nvinfo : EIATTR_PARAM_CBANK
	.align		4
        /*006c*/ 	.byte	0x04, 0x0a
        /*006e*/ 	.short	(.L_45 - .L_44)
	.align		4
.L_44:
        /*0070*/ 	.word	index@(.nv.constant0._Z8testFillP13__nv_bfloat16iii)
        /*0074*/ 	.short	0x0380
        /*0076*/ 	.short	0x0014


	//----- nvinfo : EIATTR_SW_WAR
	.align		4
.L_45:
        /*0078*/ 	.byte	0x04, 0x36
        /*007a*/ 	.short	(.L_47 - .L_46)
.L_46:
        /*007c*/ 	.word	0x00000008
.L_47:


//--------------------- .nv.callgraph             --------------------------
	.section	.nv.callgraph,"",@"SHT_CUDA_CALLGRAPH"
	.align	4
	.sectionentsize	8
	.align		4
        /*0000*/ 	.word	0x00000000
	.align		4
        /*0004*/ 	.word	0xffffffff
	.align		4
        /*0008*/ 	.word	0x00000000
	.align		4
        /*000c*/ 	.word	0xfffffffe
	.align		4
        /*0010*/ 	.word	0x00000000
	.align		4
        /*0014*/ 	.word	0xfffffffd
	.align		4
        /*0018*/ 	.word	0x00000000
	.align		4
        /*001c*/ 	.word	0xfffffffc


//--------------------- .text._Z4gemmP13__nv_bfloat16S0_S0_iii --------------------------
	.section	.text._Z4gemmP13__nv_bfloat16S0_S0_iii,"ax",@progbits
	.align	128
        .global         _Z4gemmP13__nv_bfloat16S0_S0_iii
        .type           _Z4gemmP13__nv_bfloat16S0_S0_iii,@function
        .size           _Z4gemmP13__nv_bfloat16S0_S0_iii,(.L_x_9 - _Z4gemmP13__nv_bfloat16S0_S0_iii)
        .other          _Z4gemmP13__nv_bfloat16S0_S0_iii,@"STO_CUDA_ENTRY STV_DEFAULT"
_Z4gemmP13__nv_bfloat16S0_S0_iii:
.text._Z4gemmP13__nv_bfloat16S0_S0_iii:
[----:B------:R-:W-:Y:S01]  /*0000*/  LDC R1, c[0x0][0x37c] ;  /* 0x0000df00ff017b82 */ /* 0x000fe20000000800 */
[----:B------:R-:W0:Y:S07]  /*0010*/  S2R R0, SR_TID.X ;  /* 0x0000000000007919 */ /* 0x000e2e0000002100 */
[----:B------:R-:W0:Y:S08]  /*0020*/  S2UR UR4, SR_CTAID.X ;  /* 0x00000000000479c3 */ /* 0x000e300000002500 */
[----:B------:R-:W0:Y:S08]  /*0030*/  LDC R7, c[0x0][0x360] ;  /* 0x0000d800ff077b82 */ /* 0x000e300000000800 */
[----:B------:R-:W1:Y:S01]  /*0040*/  LDC.64 R2, c[0x0][0x398] ;  /* 0x0000e600ff027b82 */ /* 0x000e620000000a00 */
[----:B0-----:R-:W-:-:S02]  /*0050*/  IMAD R7, R7, UR4, R0 ;  /* 0x0000000407077c24 */ /* 0x001fc4000f8e0200 */
[----:B-1----:R-:W-:-:S05]  /*0060*/  IMAD R0, R3, R2, RZ ;  /* 0x0000000203007224 */ /* 0x002fca00078e02ff */
[----:B------:R-:W-:-:S13]  /*0070*/  ISETP.GE.AND P0, PT, R7, R0, PT ;  /* 0x000000000700720c */ /* 0x000fda0003f06270 */
[----:B------:R-:W-:Y:S05]  /*0080*/  @P0 EXIT ;  /* 0x000000000000094d */ /* 0x000fea0003800000 */
[----:B------:R-:W-:Y:S01]  /*0090*/  IABS R9, R2 ;  /* 0x0000000200097213 */ /* 0x000fe20000000000 */
[----:B------:R-:W0:Y:S01]  /*00a0*/  LDCU UR9, c[0x0][0x3a0] ;  /* 0x00007400ff0977ac */ /* 0x000e220008000800 */
[----:B------:R-:W-:Y:S02]  /*00b0*/  HFMA2 R12, -RZ, RZ, 0, 0 ;  /* 0x00000000ff0c7431 */ /* 0x000fe400000001ff */
[----:B------:R-:W1:Y:S01]  /*00c0*/  I2F.RP R0, R9 ;  /* 0x0000000900007306 */ /* 0x000e620000209400 */
[----:B------:R-:W2:Y:S07]  /*00d0*/  LDCU.64 UR16, c[0x0][0x358] ;  /* 0x00006b00ff1077ac */ /* 0x000eae0008000a00 */
[----:B-1----:R-:W1:Y:S01]  /*00e0*/  MUFU.RCP R0, R0 ;  /* 0x0000000000007308 */ /* 0x002e620000001000 */
[----:B0-----:R-:W-:Y:S01]  /*00f0*/  UISETP.GE.AND UP0, UPT, UR9, 0x1, UPT ;  /* 0x000000010900788c */ /* 0x001fe2000bf06270 */
[----:B-1----:R-:W-:-:S06]  /*0100*/  IADD3 R4, PT, PT, R0, 0xffffffe, RZ ;  /* 0x0ffffffe00047810 */ /* 0x002fcc0007ffe0ff */
[----:B------:R0:W1:Y:S02]  /*0110*/  F2I.FTZ.U32.TRUNC.NTZ R5, R4 ;  /* 0x0000000400057305 */ /* 0x000064000021f000 */
[----:B0-----:R-:W-:Y:S01]  /*0120*/  IMAD.MOV.U32 R4, RZ, RZ, RZ ;  /* 0x000000ffff047224 */ /* 0x001fe200078e00ff */
[----:B-1----:R-:W-:-:S05]  /*0130*/  IADD3 R6, PT, PT, RZ, -R5, RZ ;  /* 0x80000005ff067210 */ /* 0x002fca0007ffe0ff */
[----:B------:R-:W-:Y:S01]  /*0140*/  IMAD R3, R6, R9, RZ ;  /* 0x0000000906037224 */ /* 0x000fe200078e02ff */
[----:B------:R-:W-:-:S03]  /*0150*/  IABS R6, R7 ;  /* 0x0000000700067213 */ /* 0x000fc60000000000 */
[----:B------:R-:W-:-:S06]  /*0160*/  IMAD.HI.U32 R5, R5, R3, R4 ;  /* 0x0000000305057227 */ /* 0x000fcc00078e0004 */
[----:B------:R-:W-:-:S05]  /*0170*/  IMAD.HI.U32 R3, R5, R6, RZ ;  /* 0x0000000605037227 */ /* 0x000fca00078e00ff */
[----:B------:R-:W-:-:S05]  /*0180*/  IADD3 R0, PT, PT, -R3, RZ, RZ ;  /* 0x000000ff03007210 */ /* 0x000fca0007ffe1ff */
[----:B------:R-:W-:-:S05]  /*0190*/  IMAD R0, R9, R0, R6 ;  /* 0x0000000009007224 */ /* 0x000fca00078e0206 */
[----:B------:R-:W-:-:S13]  /*01a0*/  ISETP.GT.U32.AND P2, PT, R9, R0, PT ;  /* 0x000000000900720c */ /* 0x000fda0003f44070 */
[-C--:B------:R-:W-:Y:S01]  /*01b0*/  @!P2 IADD3 R0, PT, PT, R0, -R9.reuse, RZ ;  /* 0x800000090000a210 */ /* 0x080fe20007ffe0ff */
[----:B------:R-:W-:Y:S01]  /*01c0*/  @!P2 VIADD R3, R3, 0x1 ;  /* 0x000000010303a836 */ /* 0x000fe20000000000 */
[----:B------:R-:W-:Y:S02]  /*01d0*/  ISETP.NE.AND P2, PT, R2, RZ, PT ;  /* 0x000000ff0200720c */ /* 0x000fe40003f45270 */
[----:B------:R-:W-:Y:S02]  /*01e0*/  ISETP.GE.U32.AND P0, PT, R0, R9, PT ;  /* 0x000000090000720c */ /* 0x000fe40003f06070 */
[----:B------:R-:W-:-:S04]  /*01f0*/  LOP3.LUT R0, R7, R2, RZ, 0x3c, !PT ;  /* 0x0000000207007212 */ /* 0x000fc800078e3cff */
[----:B------:R-:W-:-:S07]  /*0200*/  ISETP.GE.AND P1, PT, R0, RZ, PT ;  /* 0x000000ff0000720c */ /* 0x000fce0003f26270 */
[----:B------:R-:W-:-:S06]  /*0210*/  @P0 IADD3 R3, PT, PT, R3, 0x1, RZ ;  /* 0x0000000103030810 */ /* 0x000fcc0007ffe0ff */
[----:B------:R-:W-:Y:S02]  /*0220*/  @!P1 IADD3 R3, PT, PT, -R3, RZ, RZ ;  /* 0x000000ff03039210 */ /* 0x000fe40007ffe1ff */
[----:B------:R-:W-:-:S05]  /*0230*/  @!P2 LOP3.LUT R3, RZ, R2, RZ, 0x33, !PT ;  /* 0x00000002ff03a212 */ /* 0x000fca00078e33ff */
[----:B------:R-:W-:-:S04]  /*0240*/  IMAD.MOV R0, RZ, RZ, -R3 ;  /* 0x000000ffff007224 */ /* 0x000fc800078e0a03 */
[----:B------:R-:W-:Y:S01]  /*0250*/  IMAD R0, R2, R0, R7 ;  /* 0x0000000002007224 */ /* 0x000fe200078e0207 */
[----:B--2---:R-:W-:Y:S06]  /*0260*/  BRA.U !UP0, `(.L_x_0) ;  /* 0x0000000d084c7547 */ /* 0x004fec000b800000 */
[----:B------:R-:W-:Y:S02]  /*0270*/  UISETP.GE.U32.AND UP1, UPT, UR9, 0x10, UPT ;  /* 0x000000100900788c */ /* 0x000fe4000bf26070 */
[----:B------:R-:W-:Y:S01]  /*0280*/  IMAD R8, R0, UR9, RZ ;  /* 0x0000000900087c24 */ /* 0x000fe2000f8e02ff */
[----:B------:R-:W-:Y:S02]  /*0290*/  ULOP3.LUT UR10, UR9, 0xf, URZ, 0xc0, !UPT ;  /* 0x0000000f090a7892 */ /* 0x000fe4000f8ec0ff */
[----:B------:R-:W-:Y:S01]  /*02a0*/  IMAD R9, R3, UR9, RZ ;  /* 0x0000000903097c24 */ /* 0x000fe2000f8e02ff */
[----:B------:R-:W-:Y:S01]  /*02b0*/  MOV R12, RZ ;  /* 0x000000ff000c7202 */ /* 0x000fe20000000f00 */
[----:B------:R-:W-:Y:S01]  /*02c0*/  UMOV UR4, URZ ;  /* 0x000000ff00047c82 */ /* 0x000fe20008000000 */
[----:B------:R-:W-:Y:S01]  /*02d0*/  UISETP.NE.AND UP0, UPT, UR10, URZ, UPT ;  /* 0x000000ff0a00728c */ /* 0x000fe2000bf05270 */
[----:B------:R-:W-:Y:S10]  /*02e0*/  BRA.U !UP1, `(.L_x_1) ;  /* 0x0000000509947547 */ /* 0x000ff4000b800000 */
[----:B------:R-:W0:Y:S01]  /*02f0*/  LDCU.128 UR12, c[0x0][0x380] ;  /* 0x00007000ff0c77ac */ /* 0x000e220008000c00 */
[----:B------:R-:W-:Y:S01]  /*0300*/  IMAD.MOV.U32 R12, RZ, RZ, RZ ;  /* 0x000000ffff0c7224 */ /* 0x000fe200078e00ff */
[----:B------:R-:W-:Y:S01]  /*0310*/  MOV R10, R9 ;  /* 0x00000009000a7202 */ /* 0x000fe20000000f00 */
[----:B------:R-:W-:Y:S01]  /*0320*/  ULOP3.LUT UR4, UR9, 0x7ffffff0, URZ, 0xc0, !UPT ;  /* 0x7ffffff009047892 */ /* 0x000fe2000f8ec0ff */
[----:B------:R-:W-:-:S03]  /*0330*/  MOV R11, R8 ;  /* 0x00000008000b7202 */ /* 0x000fc60000000f00 */
[----:B------:R-:W-:Y:S02]  /*0340*/  UIADD3 UR11, UPT, UPT, -UR4, URZ, URZ ;  /* 0x000000ff040b7290 */ /* 0x000fe4000fffe1ff */
[----:B0-----:R-:W-:Y:S02]  /*0350*/  UIADD3 UR7, UP1, UPT, UR12, 0x10, URZ ;  /* 0x000000100c077890 */ /* 0x001fe4000ff3e0ff */
[----:B------:R-:W-:Y:S02]  /*0360*/  UIADD3 UR5, UP2, UPT, UR14, 0x10, URZ ;  /* 0x000000100e057890 */ /* 0x000fe4000ff5e0ff */
[----:B------:R-:W-:Y:S02]  /*0370*/  UIADD3.X UR8, UPT, UPT, URZ, UR13, URZ, UP1, !UPT ;  /* 0x0000000dff087290 */ /* 0x000fe40008ffe4ff */
[----:B------:R-:W-:-:S12]  /*0380*/  UIADD3.X UR6, UPT, UPT, URZ, UR15, URZ, UP2, !UPT ;  /* 0x0000000fff067290 */ /* 0x000fd800097fe4ff */
.L_x_2:
[----:B------:R-:W-:Y:S01]  /*0390*/  MOV R7, UR8 ;  /* 0x0000000800077c02 */ /* 0x000fe20008000f00 */
[----:B------:R-:W-:Y:S01]  /*03a0*/  IMAD.U32 R6, RZ, RZ, UR7 ;  /* 0x00000007ff067e24 */ /* 0x000fe2000f8e00ff */
[----:B------:R-:W-:Y:S01]  /*03b0*/  MOV R4, UR5 ;  /* 0x0000000500047c02 */ /* 0x000fe20008000f00 */
[----:B------:R-:W-:Y:S02]  /*03c0*/  IMAD.U32 R5, RZ, RZ, UR6 ;  /* 0x00000006ff057e24 */ /* 0x000fe4000f8e00ff */
[----:B------:R-:W-:-:S04]  /*03d0*/  IMAD.WIDE R6, R11, 0x2, R6 ;  /* 0x000000020b067825 */ /* 0x000fc800078e0206 */
[----:B------:R-:W-:Y:S01]  /*03e0*/  IMAD.WIDE R4, R10, 0x2, R4 ;  /* 0x000000020a047825 */ /* 0x000fe200078e0204 */
[----:B------:R-:W2:Y:S04]  /*03f0*/  LDG.E.U16 R13, desc[UR16][R6.64+-0x10] ;  /* 0xfffff010060d7981 */ /* 0x000ea8000c1e1500 */
[----:B------:R-:W3:Y:S04]  /*0400*/  LDG.E.U16 R14, desc[UR16][R4.64+-0x10] ;  /* 0xfffff010040e7981 */ /* 0x000ee8000c1e1500 */
[----:B------:R-:W4:Y:S04]  /*0410*/  LDG.E.U16 R23, desc[UR16][R4.64+-0xe] ;  /* 0xfffff21004177981 */ /* 0x000f28000c1e1500 */
[----:B------:R-:W5:Y:S04]  /*0420*/  LDG.E.U16 R20, desc[UR16][R6.64+-0xe] ;  /* 0xfffff21006147981 */ /* 0x000f68000c1e1500 */
        /* <DEDUP_REMOVED lines=9> */
[----:B------:R-:W5:Y:S01]  /*04c0*/  LDG.E.U16 R28, desc[UR16][R4.64+0xe] ;  /* 0x00000e10041c7981 */ /* 0x000f62000c1e1500 */
[----:B--2---:R-:W-:-:S02]  /*04d0*/  SHF.L.U32 R13, R13, 0x10, RZ ;  /* 0x000000100d0d7819 */ /* 0x004fc400000006ff */
[----:B---3--:R-:W-:-:S05]  /*04e0*/  SHF.L.U32 R14, R14, 0x10, RZ ;  /* 0x000000100e0e7819 */ /* 0x008fca00000006ff */
[----:B------:R-:W-:Y:S02]  /*04f0*/  FFMA R26, R13, R14, R12 ;  /* 0x0000000e0d1a7223 */ /* 0x000fe4000000000c */
[----:B------:R-:W2:Y:S04]  /*0500*/  LDG.E.U16 R14, desc[UR16][R6.64+-0x4] ;  /* 0xfffffc10060e7981 */ /* 0x000ea8000c1e1500 */
[----:B------:R-:W3:Y:S04]  /*0510*/  LDG.E.U16 R12, desc[UR16][R6.64+-0x2] ;  /* 0xfffffe10060c7981 */ /* 0x000ee8000c1e1500 */
[----:B------:R-:W3:Y:S01]  /*0520*/  LDG.E.U16 R13, desc[UR16][R4.64+-0x2] ;  /* 0xfffffe10040d7981 */ /* 0x000ee2000c1e1500 */
[----:B----4-:R-:W-:Y:S01]  /*0530*/  SHF.L.U32 R23, R23, 0x10, RZ ;  /* 0x0000001017177819 */ /* 0x010fe200000006ff */
[----:B-----5:R-:W-:Y:S01]  /*0540*/  IMAD.U32 R27, R20, 0x10000, RZ ;  /* 0x00010000141b7824 */ /* 0x020fe200078e00ff */
[----:B------:R-:W-:Y:S01]  /*0550*/  SHF.L.U32 R20, R25, 0x10, RZ ;  /* 0x0000001019147819 */ /* 0x000fe200000006ff */
[----:B------:R-:W-:-:S02]  /*0560*/  IMAD.U32 R22, R22, 0x10000, RZ ;  /* 0x0001000016167824 */ /* 0x000fc400078e00ff */
[----:B------:R-:W-:Y:S01]  /*0570*/  FFMA R23, R27, R23, R26 ;  /* 0x000000171b177223 */ /* 0x000fe2000000001a */
[----:B------:R-:W-:Y:S01]  /*0580*/  SHF.L.U32 R21, R21, 0x10, RZ ;  /* 0x0000001015157819 */ /* 0x000fe200000006ff */
[----:B------:R-:W4:Y:S01]  /*0590*/  LDG.E.U16 R27, desc[UR16][R6.64+0xe] ;  /* 0x00000e10061b7981 */ /* 0x000f22000c1e1500 */
[----:B------:R-:W-:Y:S01]  /*05a0*/  SHF.L.U32 R24, R24, 0x10, RZ ;  /* 0x0000001018187819 */ /* 0x000fe200000006ff */
[----:B------:R-:W-:-:S04]  /*05b0*/  FFMA R20, R20, R22, R23 ;  /* 0x0000001614147223 */ /* 0x000fc80000000017 */
[----:B------:R-:W-:Y:S01]  /*05c0*/  FFMA R20, R21, R24, R20 ;  /* 0x0000001815147223 */ /* 0x000fe20000000014 */
[----:B------:R-:W-:Y:S01]  /*05d0*/  IMAD.U32 R21, R17, 0x10000, RZ ;  /* 0x0001000011157824 */ /* 0x000fe200078e00ff */
[----:B------:R-:W-:Y:S01]  /*05e0*/  SHF.L.U32 R22, R16, 0x10, RZ ;  /* 0x0000001010167819 */ /* 0x000fe200000006ff */
[----:B------:R-:W5:Y:S04]  /*05f0*/  LDG.E.U16 R17, desc[UR16][R4.64] ;  /* 0x0000001004117981 */ /* 0x000f68000c1e1500 */
[----:B------:R-:W4:Y:S01]  /*0600*/  LDG.E.U16 R16, desc[UR16][R6.64] ;  /* 0x0000001006107981 */ /* 0x000f22000c1e1500 */
[----:B------:R-:W-:Y:S01]  /*0610*/  SHF.L.U32 R23, R18, 0x10, RZ ;  /* 0x0000001012177819 */ /* 0x000fe200000006ff */
[----:B------:R-:W-:Y:S01]  /*0620*/  FFMA R20, R21, R22, R20 ;  /* 0x0000001615147223 */ /* 0x000fe20000000014 */
[----:B------:R-:W-:Y:S01]  /*0630*/  IMAD.U32 R19, R19, 0x10000, RZ ;  /* 0x0001000013137824 */ /* 0x000fe200078e00ff */
[----:B------:R-:W4:Y:S04]  /*0640*/  LDG.E.U16 R18, desc[UR16][R6.64+0x2] ;  /* 0x0000021006127981 */ /* 0x000f28000c1e1500 */
[----:B------:R-:W4:Y:S01]  /*0650*/  LDG.E.U16 R21, desc[UR16][R4.64+0x2] ;  /* 0x0000021004157981 */ /* 0x000f22000c1e1500 */
[----:B------:R-:W-:Y:S01]  /*0660*/  FFMA R23, R23, R19, R20 ;  /* 0x0000001317177223 */ /* 0x000fe20000000014 */
[----:B------:R-:W-:-:S02]  /*0670*/  SHF.L.U32 R24, R15, 0x10, RZ ;  /* 0x000000100f187819 */ /* 0x000fc400000006ff */
[----:B------:R-:W4:Y:S04]  /*0680*/  LDG.E.U16 R19, desc[UR16][R4.64+0x4] ;  /* 0x0000041004137981 */ /* 0x000f28000c1e1500 */
[----:B------:R-:W4:Y:S04]  /*0690*/  LDG.E.U16 R20, desc[UR16][R6.64+0x4] ;  /* 0x0000041006147981 */ /* 0x000f28000c1e1500 */
[----:B------:R-:W4:Y:S01]  /*06a0*/  LDG.E.U16 R15, desc[UR16][R6.64+0x6] ;  /* 0x00000610060f7981 */ /* 0x000f22000c1e1500 */
[----:B--2---:R-:W-:-:S03]  /*06b0*/  SHF.L.U32 R22, R14, 0x10, RZ ;  /* 0x000000100e167819 */ /* 0x004fc600000006ff */
[----:B------:R-:W2:Y:S01]  /*06c0*/  LDG.E.U16 R14, desc[UR16][R4.64+0x6] ;  /* 0x00000610040e7981 */ /* 0x000ea2000c1e1500 */
[----:B---3--:R-:W-:Y:S02]  /*06d0*/  IMAD.U32 R25, R12, 0x10000, RZ ;  /* 0x000100000c197824 */ /* 0x008fe400078e00ff */
[----:B------:R-:W-:Y:S01]  /*06e0*/  FFMA R22, R22, R24, R23 ;  /* 0x0000001816167223 */ /* 0x000fe20000000017 */
[----:B------:R-:W3:Y:S01]  /*06f0*/  LDG.E.U16 R12, desc[UR16][R6.64+0x8] ;  /* 0x00000810060c7981 */ /* 0x000ee2000c1e1500 */
[----:B------:R-:W-:-:S03]  /*0700*/  SHF.L.U32 R26, R13, 0x10, RZ ;  /* 0x000000100d1a7819 */ /* 0x000fc600000006ff */
[----:B------:R-:W3:Y:S02]  /*0710*/  LDG.E.U16 R13, desc[UR16][R4.64+0x8] ;  /* 0x00000810040d7981 */ /* 0x000ee4000c1e1500 */
[----:B------:R-:W-:Y:S02]  /*0720*/  FFMA R26, R25, R26, R22 ;  /* 0x0000001a191a7223 */ /* 0x000fe40000000016 */
[----:B------:R-:W3:Y:S04]  /*0730*/  LDG.E.U16 R24, desc[UR16][R4.64+0xa] ;  /* 0x00000a1004187981 */ /* 0x000ee8000c1e1500 */
[----:B------:R-:W3:Y:S04]  /*0740*/  LDG.E.U16 R25, desc[UR16][R6.64+0xa] ;  /* 0x00000a1006197981 */ /* 0x000ee8000c1e1500 */
[----:B------:R3:W3:Y:S04]  /*0750*/  LDG.E.U16 R22, desc[UR16][R4.64+0xc] ;  /* 0x00000c1004167981 */ /* 0x0006e8000c1e1500 */
[----:B------:R-:W3:Y:S01]  /*0760*/  LDG.E.U16 R23, desc[UR16][R6.64+0xc] ;  /* 0x00000c1006177981 */ /* 0x000ee2000c1e1500 */
[----:B-----5:R-:W-:Y:S01]  /*0770*/  IMAD.U32 R17, R17, 0x10000, RZ ;  /* 0x0001000011117824 */ /* 0x020fe200078e00ff */
[----:B----4-:R-:W-:-:S02]  /*0780*/  SHF.L.U32 R29, R16, 0x10, RZ ;  /* 0x00000010101d7819 */ /* 0x010fc400000006ff */
[----:B------:R-:W-:-:S03]  /*0790*/  SHF.L.U32 R18, R18, 0x10, RZ ;  /* 0x0000001012127819 */ /* 0x000fc600000006ff */
[----:B------:R-:W-:Y:S01]  /*07a0*/  FFMA R17, R29, R17, R26 ;  /* 0x000000111d117223 */ /* 0x000fe2000000001a */
[----:B------:R-:W-:Y:S02]  /*07b0*/  SHF.L.U32 R21, R21, 0x10, RZ ;  /* 0x0000001015157819 */ /* 0x000fe400000006ff */
[----:B------:R-:W-:-:S03]  /*07c0*/  SHF.L.U32 R19, R19, 0x10, RZ ;  /* 0x0000001013137819 */ /* 0x000fc600000006ff */
[----:B------:R-:W-:Y:S01]  /*07d0*/  FFMA R17, R18, R21, R17 ;  /* 0x0000001512117223 */ /* 0x000fe20000000011 */
[----:B------:R-:W-:Y:S01]  /*07e0*/  IMAD.U32 R20, R20, 0x10000, RZ ;  /* 0x0001000014147824 */ /* 0x000fe200078e00ff */
[----:B------:R-:W-:-:S03]  /*07f0*/  SHF.L.U32 R16, R15, 0x10, RZ ;  /* 0x000000100f107819 */ /* 0x000fc600000006ff */
[----:B------:R-:W-:Y:S01]  /*0800*/  FFMA R17, R20, R19, R17 ;  /* 0x0000001314117223 */ /* 0x000fe20000000011 */
[----:B------:R-:W-:-:S04]  /*0810*/  UIADD3 UR11, UPT, UPT, UR11, 0x10, URZ ;  /* 0x000000100b0b7890 */ /* 0x000fc8000fffe0ff */
[----:B------:R-:W-:Y:S01]  /*0820*/  UISETP.NE.AND UP1, UPT, UR11, URZ, UPT ;  /* 0x000000ff0b00728c */ /* 0x000fe2000bf25270 */
[----:B------:R-:W-:Y:S02]  /*0830*/  SHF.L.U32 R27, R27, 0x10, RZ ;  /* 0x000000101b1b7819 */ /* 0x000fe400000006ff */
[----:B------:R-:W-:Y:S01]  /*0840*/  SHF.L.U32 R28, R28, 0x10, RZ ;  /* 0x000000101c1c7819 */ /* 0x000fe200000006ff */
[----:B------:R-:W-:Y:S01]  /*0850*/  VIADD R11, R11, 0x10 ;  /* 0x000000100b0b7836 */ /* 0x000fe20000000000 */
[----:B------:R-:W-:Y:S02]  /*0860*/  IADD3 R10, PT, PT, R10, 0x10, RZ ;  /* 0x000000100a0a7810 */ /* 0x000fe40007ffe0ff */
[----:B--2---:R-:W-:Y:S01]  /*0870*/  SHF.L.U32 R14, R14, 0x10, RZ ;  /* 0x000000100e0e7819 */ /* 0x004fe200000006ff */
[----:B---3--:R-:W-:-:S04]  /*0880*/  IMAD.U32 R5, R12, 0x10000, RZ ;  /* 0x000100000c057824 */ /* 0x008fc800078e00ff */
[----:B------:R-:W-:Y:S01]  /*0890*/  FFMA R14, R16, R14, R17 ;  /* 0x0000000e100e7223 */ /* 0x000fe20000000011 */
[----:B------:R-:W-:Y:S02]  /*08a0*/  SHF.L.U32 R13, R13, 0x10, RZ ;  /* 0x000000100d0d7819 */ /* 0x000fe400000006ff */
[----:B------:R-:W-:-:S03]  /*08b0*/  SHF.L.U32 R24, R24, 0x10, RZ ;  /* 0x0000001018187819 */ /* 0x000fc600000006ff */
[----:B------:R-:W-:Y:S01]  /*08c0*/  FFMA R5, R5, R13, R14 ;  /* 0x0000000d05057223 */ /* 0x000fe2000000000e */
[----:B------:R-:W-:Y:S02]  /*08d0*/  SHF.L.U32 R4, R25, 0x10, RZ ;  /* 0x0000001019047819 */ /* 0x000fe400000006ff */
[----:B------:R-:W-:-:S03]  /*08e0*/  SHF.L.U32 R22, R22, 0x10, RZ ;  /* 0x0000001016167819 */ /* 0x000fc600000006ff */
[----:B------:R-:W-:Y:S01]  /*08f0*/  FFMA R4, R4, R24, R5 ;  /* 0x0000001804047223 */ /* 0x000fe20000000005 */
[----:B------:R-:W-:-:S04]  /*0900*/  IMAD.U32 R23, R23, 0x10000, RZ ;  /* 0x0001000017177824 */ /* 0x000fc800078e00ff */
[----:B------:R-:W-:-:S04]  /*0910*/  FFMA R4, R23, R22, R4 ;  /* 0x0000001617047223 */ /* 0x000fc80000000004 */
[----:B------:R-:W-:Y:S01]  /*0920*/  FFMA R12, R27, R28, R4 ;  /* 0x0000001c1b0c7223 */ /* 0x000fe20000000004 */
[----:B------:R-:W-:Y:S06]  /*0930*/  BRA.U UP1, `(.L_x_2) ;  /* 0xfffffff901947547 */ /* 0x000fec000b83ffff */
.L_x_1:
[----:B------:R-:W-:Y:S05]  /*0940*/  BRA.U !UP0, `(.L_x_0) ;  /* 0x0000000508947547 */ /* 0x000fea000b800000 */
[----:B------:R-:W-:Y:S02]  /*0950*/  UISETP.GE.U32.AND UP0, UPT, UR10, 0x8, UPT ;  /* 0x000000080a00788c */ /* 0x000fe4000bf06070 */
[----:B------:R-:W-:-:S04]  /*0960*/  ULOP3.LUT UR6, UR9, 0x7, URZ, 0xc0, !UPT ;  /* 0x0000000709067892 */ /* 0x000fc8000f8ec0ff */
[----:B------:R-:W-:-:S03]  /*0970*/  UISETP.NE.AND UP1, UPT, UR6, URZ, UPT ;  /* 0x000000ff0600728c */ /* 0x000fc6000bf25270 */
[----:B------:R-:W-:Y:S08]  /*0980*/  BRA.U !UP0, `(.L_x_3) ;  /* 0x0000000108bc7547 */ /* 0x000ff0000b800000 */
[----:B------:R-:W0:Y:S01]  /*0990*/  LDC.64 R4, c[0x0][0x388] ;  /* 0x0000e200ff047b82 */ /* 0x000e220000000a00 */
[----:B------:R-:W-:Y:S02]  /*09a0*/  IADD3 R13, PT, PT, R9, UR4, RZ ;  /* 0x00000004090d7c10 */ /* 0x000fe4000fffe0ff */
[----:B------:R-:W-:-:S05]  /*09b0*/  IADD3 R11, PT, PT, R8, UR4, RZ ;  /* 0x00000004080b7c10 */ /* 0x000fca000fffe0ff */
[----:B------:R-:W1:Y:S01]  /*09c0*/  LDC.64 R6, c[0x0][0x380] ;  /* 0x0000e000ff067b82 */ /* 0x000e620000000a00 */
[----:B0-----:R-:W-:-:S05]  /*09d0*/  IMAD.WIDE R4, R13, 0x2, R4 ;  /* 0x000000020d047825 */ /* 0x001fca00078e0204 */
[----:B------:R-:W2:Y:S01]  /*09e0*/  LDG.E.U16 R24, desc[UR16][R4.64] ;  /* 0x0000001004187981 */ /* 0x000ea2000c1e1500 */
[----:B-1----:R-:W-:-:S03]  /*09f0*/  IMAD.WIDE R6, R11, 0x2, R6 ;  /* 0x000000020b067825 */ /* 0x002fc600078e0206 */
        /* <DEDUP_REMOVED lines=15> */
[----:B------:R-:W-:Y:S01]  /*0af0*/  UIADD3 UR4, UPT, UPT, UR4, 0x8, URZ ;  /* 0x0000000804047890 */ /* 0x000fe2000fffe0ff */
[----:B--2---:R-:W-:-:S02]  /*0b00*/  SHF.L.U32 R24, R24, 0x10, RZ ;  /* 0x0000001018187819 */ /* 0x004fc400000006ff */
[----:B---3--:R-:W-:Y:S01]  /*0b10*/  SHF.L.U32 R27, R27, 0x10, RZ ;  /* 0x000000101b1b7819 */ /* 0x008fe200000006ff */
[----:B----4-:R-:W-:Y:S01]  /*0b20*/  IMAD.U32 R23, R23, 0x10000, RZ ;  /* 0x0001000017177824 */ /* 0x010fe200078e00ff */
[----:B-----5:R-:W-:-:S03]  /*0b30*/  SHF.L.U32 R26, R25, 0x10, RZ ;  /* 0x00000010191a7819 */ /* 0x020fc600000006ff */
[----:B------:R-:W-:Y:S01]  /*0b40*/  FFMA R23, R23, R24, R12 ;  /* 0x0000001817177223 */ /* 0x000fe2000000000c */
[----:B------:R-:W-:-:S03]  /*0b50*/  SHF.L.U32 R11, R11, 0x10, RZ ;  /* 0x000000100b0b7819 */ /* 0x000fc600000006ff */
[----:B------:R-:W-:Y:S01]  /*0b60*/  FFMA R23, R26, R27, R23 ;  /* 0x0000001b1a177223 */ /* 0x000fe20000000017 */
[----:B------:R-:W-:Y:S01]  /*0b70*/  IMAD.U32 R10, R10, 0x10000, RZ ;  /* 0x000100000a0a7824 */ /* 0x000fe200078e00ff */
        /* <DEDUP_REMOVED lines=14> */
[----:B------:R-:W-:-:S05]  /*0c60*/  SHF.L.U32 R22, R22, 0x10, RZ ;  /* 0x0000001016167819 */ /* 0x000fca00000006ff */
[----:B------:R-:W-:-:S07]  /*0c70*/  FFMA R12, R21, R22, R10 ;  /* 0x00000016150c7223 */ /* 0x000fce000000000a */
.L_x_3:
[----:B------:R-:W-:Y:S05]  /*0c80*/  BRA.U !UP1, `(.L_x_0) ;  /* 0x0000000109c47547 */ /* 0x000fea000b800000 */
[----:B------:R-:W-:Y:S02]  /*0c90*/  UISETP.GE.U32.AND UP0, UPT, UR6, 0x4, UPT ;  /* 0x000000040600788c */ /* 0x000fe4000bf06070 */
[----:B------:R-:W-:-:S04]  /*0ca0*/  ULOP3.LUT UR5, UR9, 0x3, URZ, 0xc0, !UPT ;  /* 0x0000000309057892 */ /* 0x000fc8000f8ec0ff */
[----:B------:R-:W-:-:S03]  /*0cb0*/  UISETP.NE.AND UP1, UPT, UR5, URZ, UPT ;  /* 0x000000ff0500728c */ /* 0x000fc6000bf25270 */
[----:B------:R-:W-:Y:S08]  /*0cc0*/  BRA.U !UP0, `(.L_x_4) ;  /* 0x00000001086c7547 */ /* 0x000ff0000b800000 */
[----:B------:R-:W0:Y:S01]  /*0cd0*/  LDC.64 R4, c[0x0][0x380] ;  /* 0x0000e000ff047b82 */ /* 0x000e220000000a00 */
[----:B------:R-:W-:Y:S01]  /*0ce0*/  IADD3 R13, PT, PT, R9, UR4, RZ ;  /* 0x00000004090d7c10 */ /* 0x000fe2000fffe0ff */
[----:B------:R-:W-:-:S06]  /*0cf0*/  VIADD R11, R8, UR4 ;  /* 0x00000004080b7c36 */ /* 0x000fcc0008000000 */
        /* <DEDUP_REMOVED lines=10> */
[----:B------:R-:W5:Y:S01]  /*0da0*/  LDG.E.U16 R18, desc[UR16][R4.64+0x6] ;  /* 0x0000061004127981 */ /* 0x000f62000c1e1500 */
[----:B------:R-:W-:Y:S01]  /*0db0*/  UIADD3 UR4, UPT, UPT, UR4, 0x4, URZ ;  /* 0x0000000404047890 */ /* 0x000fe2000fffe0ff */
[----:B--2---:R-:W-:-:S02]  /*0dc0*/  SHF.L.U32 R11, R10, 0x10, RZ ;  /* 0x000000100a0b7819 */ /* 0x004fc400000006ff */
[----:B----4-:R-:W-:Y:S01]  /*0dd0*/  SHF.L.U32 R13, R13, 0x10, RZ ;  /* 0x000000100d0d7819 */ /* 0x010fe200000006ff */
[----:B---3--:R-:W-:Y:S01]  /*0de0*/  IMAD.U32 R14, R14, 0x10000, RZ ;  /* 0x000100000e0e7824 */ /* 0x008fe200078e00ff */
[----:B-----5:R-:W-:-:S03]  /*0df0*/  SHF.L.U32 R15, R15, 0x10, RZ ;  /* 0x000000100f0f7819 */ /* 0x020fc600000006ff */
[----:B------:R-:W-:Y:S01]  /*0e00*/  FFMA R11, R11, R13, R12 ;  /* 0x0000000d0b0b7223 */ /* 0x000fe2000000000c */
[----:B------:R-:W-:-:S03]  /*0e10*/  SHF.L.U32 R16, R16, 0x10, RZ ;  /* 0x0000001010107819 */ /* 0x000fc600000006ff */
[----:B------:R-:W-:Y:S01]  /*0e20*/  FFMA R11, R14, R15, R11 ;  /* 0x0000000f0e0b7223 */ /* 0x000fe2000000000b */
[----:B------:R-:W-:Y:S02]  /*0e30*/  SHF.L.U32 R17, R17, 0x10, RZ ;  /* 0x0000001011117819 */ /* 0x000fe400000006ff */
[----:B------:R-:W-:-:S03]  /*0e40*/  SHF.L.U32 R19, R19, 0x10, RZ ;  /* 0x0000001013137819 */ /* 0x000fc600000006ff */
[----:B------:R-:W-:Y:S01]  /*0e50*/  FFMA R11, R16, R17, R11 ;  /* 0x00000011100b7223 */ /* 0x000fe2000000000b */
[----:B------:R-:W-:-:S04]  /*0e60*/  IMAD.U32 R18, R18, 0x10000, RZ ;  /* 0x0001000012127824 */ /* 0x000fc800078e00ff */
[----:B------:R-:W-:-:S07]  /*0e70*/  FFMA R12, R18, R19, R11 ;  /* 0x00000013120c7223 */ /* 0x000fce000000000b */
.L_x_4:
[----:B------:R-:W-:Y:S05]  /*0e80*/  BRA.U !UP1, `(.L_x_0) ;  /* 0x0000000109447547 */ /* 0x000fea000b800000 */
[----:B------:R-:W0:Y:S01]  /*0e90*/  LDC.64 R4, c[0x0][0x380] ;  /* 0x0000e000ff047b82 */ /* 0x000e220000000a00 */
[----:B------:R-:W-:Y:S01]  /*0ea0*/  IADD3 R13, PT, PT, R9, UR4, RZ ;  /* 0x00000004090d7c10 */ /* 0x000fe2000fffe0ff */
[----:B------:R-:W-:Y:S01]  /*0eb0*/  UIADD3 UR5, UPT, UPT, -UR5, URZ, URZ ;  /* 0x000000ff05057290 */ /* 0x000fe2000fffe1ff */
[----:B------:R-:W-:-:S05]  /*0ec0*/  IADD3 R15, PT, PT, R8, UR4, RZ ;  /* 0x00000004080f7c10 */ /* 0x000fca000fffe0ff */
[----:B------:R-:W1:Y:S06]  /*0ed0*/  LDC.64 R6, c[0x0][0x388] ;  /* 0x0000e200ff067b82 */ /* 0x000e6c0000000a00 */
.L_x_5:
[----:B0-----:R-:W-:-:S04]  /*0ee0*/  IMAD.WIDE R10, R15, 0x2, R4 ;  /* 0x000000020f0a7825 */ /* 0x001fc800078e0204 */
[----:B-1----:R-:W-:Y:S02]  /*0ef0*/  IMAD.WIDE R8, R13, 0x2, R6 ;  /* 0x000000020d087825 */ /* 0x002fe400078e0206 */
[----:B------:R-:W2:Y:S04]  /*0f00*/  LDG.E.U16 R10, desc[UR16][R10.64] ;  /* 0x000000100a0a7981 */ /* 0x000ea8000c1e1500 */
[----:B------:R-:W3:Y:S01]  /*0f10*/  LDG.E.U16 R8, desc[UR16][R8.64] ;  /* 0x0000001008087981 */ /* 0x000ee2000c1e1500 */
[----:B------:R-:W-:-:S04]  /*0f20*/  UIADD3 UR5, UPT, UPT, UR5, 0x1, URZ ;  /* 0x0000000105057890 */ /* 0x000fc8000fffe0ff */
[----:B------:R-:W-:Y:S01]  /*0f30*/  UISETP.NE.AND UP0, UPT, UR5, URZ, UPT ;  /* 0x000000ff0500728c */ /* 0x000fe2000bf05270 */
[----:B------:R-:W-:Y:S02]  /*0f40*/  IADD3 R13, PT, PT, R13, 0x1, RZ ;  /* 0x000000010d0d7810 */ /* 0x000fe40007ffe0ff */
[----:B------:R-:W-:Y:S02]  /*0f50*/  IADD3 R15, PT, PT, R15, 0x1, RZ ;  /* 0x000000010f0f7810 */ /* 0x000fe40007ffe0ff */
[----:B--2---:R-:W-:Y:S01]  /*0f60*/  SHF.L.U32 R17, R10, 0x10, RZ ;  /* 0x000000100a117819 */ /* 0x004fe200000006ff */
[----:B---3--:R-:W-:-:S04]  /*0f70*/  IMAD.U32 R14, R8, 0x10000, RZ ;  /* 0x00010000080e7824 */ /* 0x008fc800078e00ff */
[----:B------:R-:W-:Y:S01]  /*0f80*/  FFMA R12, R17, R14, R12 ;  /* 0x0000000e110c7223 */ /* 0x000fe2000000000c */
[----:B------:R-:W-:Y:S06]  /*0f90*/  BRA.U UP0, `(.L_x_5) ;  /* 0xfffffffd00d07547 */ /* 0x000fec000b83ffff */
.L_x_0:
[----:B------:R-:W0:Y:S01]  /*0fa0*/  LDC.64 R4, c[0x0][0x390] ;  /* 0x0000e400ff047b82 */ /* 0x000e220000000a00 */
[----:B------:R-:W-:Y:S01]  /*0fb0*/  IMAD R3, R3, R2, R0 ;  /* 0x0000000203037224 */ /* 0x000fe200078e0200 */
[----:B------:R-:W-:-:S03]  /*0fc0*/  F2FP.BF16.F32.PACK_AB R12, RZ, R12 ;  /* 0x0000000cff0c723e */ /* 0x000fc600000010ff */
[----:B0-----:R-:W-:-:S05]  /*0fd0*/  IMAD.WIDE R2, R3, 0x2, R4 ;  /* 0x0000000203027825 */ /* 0x001fca00078e0204 */
[----:B------:R-:W-:Y:S01]  /*0fe0*/  STG.E.U16 desc[UR16][R2.64], R12 ;  /* 0x0000000c02007986 */ /* 0x000fe2000c101510 */
[----:B------:R-:W-:Y:S05]  /*0ff0*/  EXIT ;  /* 0x000000000000794d */ /* 0x000fea0003800000 */
.L_x_6:
[----:B------:R-:W-:-:S00]  /*1000*/  BRA `(.L_x_6) ;  /* 0xfffffffc00fc7947 */ /* 0x000fc0000383ffff */
[----:B------:R-:W-:-:S00]  /*1010*/  NOP ;  /* 0x0000000000007918 */ /* 0x000fc00000000000 */
        /* <DEDUP_REMOVED lines=14> */
.L_x_9:


//--------------------- .text._Z8testFillP13__nv_bfloat16iii --------------------------
	.section	.text._Z8testFillP13__nv_bfloat16iii,"ax",@progbits
	.align	128
        .global         _Z8testFillP13__nv_bfloat16iii
        .type           _Z8testFillP13__nv_bfloat16iii,@function
        .size           _Z8testFillP13__nv_bfloat16iii,(.L_x_10 - _Z8testFillP13__nv_bfloat16iii)
        .other          _Z8testFillP13__nv_bfloat16iii,@"STO_CUDA_ENTRY STV_DEFAULT"
_Z8testFillP13__nv_bfloat16iii:
.text._Z8testFillP13__nv_bfloat16iii:
[----:B------:R-:W-:Y:S08]  /*0000*/  LDC R1, c[0x0][0x37c] ;  /* 0x0000df00ff017b82 */ /* 0x000ff00000000800 */
[----:B------:R-:W0:Y:S01]  /*0010*/  LDC R6, c[0x0][0x388] ;  /* 0x0000e200ff067b82 */ /* 0x000e220000000800 */
[----:B------:R-:W1:Y:S07]  /*0020*/  S2R R4, SR_TID.X ;  /* 0x0000000000047919 */ /* 0x000e6e0000002100 */
[----:B------:R-:W1:Y:S08]  /*0030*/  S2UR UR4, SR_CTAID.X ;  /* 0x00000000000479c3 */ /* 0x000e700000002500 */
[----:B------:R-:W1:Y:S01]  /*0040*/  LDC R7, c[0x0][0x360] ;  /* 0x0000d800ff077b82 */ /* 0x000e620000000800 */
[----:B0-----:R-:W-:-:S04]  /*0050*/  IABS R5, R6 ;  /* 0x0000000600057213 */ /* 0x001fc80000000000 */
[----:B------:R-:W0:Y:S01]  /*0060*/  I2F.RP R0, R5 ;  /* 0x0000000500007306 */ /* 0x000e220000209400 */
[----:B-1----:R-:W-:Y:S01]  /*0070*/  IMAD R7, R7, UR4, R4 ;  /* 0x0000000407077c24 */ /* 0x002fe2000f8e0204 */
[----:B------:R-:W1:Y:S06]  /*0080*/  LDCU UR4, c[0x0][0x38c] ;  /* 0x00007180ff0477ac */ /* 0x000e6c0008000800 */
[----:B0-----:R-:W0:Y:S02]  /*0090*/  MUFU.RCP R0, R0 ;  /* 0x0000000000007308 */ /* 0x001e240000001000 */
[----:B0-----:R-:W-:Y:S01]  /*00a0*/  VIADD R2, R0, 0xffffffe ;  /* 0x0ffffffe00027836 */ /* 0x001fe20000000000 */
[----:B------:R-:W-:-:S05]  /*00b0*/  IABS R0, R7 ;  /* 0x0000000700007213 */ /* 0x000fca0000000000 */
[----:B------:R0:W2:Y:S02]  /*00c0*/  F2I.FTZ.U32.TRUNC.NTZ R3, R2 ;  /* 0x0000000200037305 */ /* 0x0000a4000021f000 */
[----:B0-----:R-:W-:Y:S02]  /*00d0*/  IMAD.MOV.U32 R2, RZ, RZ, RZ ;  /* 0x000000ffff027224 */ /* 0x001fe400078e00ff */
[----:B--2---:R-:W-:-:S04]  /*00e0*/  IMAD.MOV R8, RZ, RZ, -R3 ;  /* 0x000000ffff087224 */ /* 0x004fc800078e0a03 */
[----:B------:R-:W-:-:S04]  /*00f0*/  IMAD R9, R8, R5, RZ ;  /* 0x0000000508097224 */ /* 0x000fc800078e02ff */
[----:B------:R-:W-:Y:S01]  /*0100*/  IMAD.HI.U32 R3, R3, R9, R2 ;  /* 0x0000000903037227 */ /* 0x000fe200078e0002 */
[----:B------:R-:W-:-:S04]  /*0110*/  LOP3.LUT R2, R7, R6, RZ, 0x3c, !PT ;  /* 0x0000000607027212 */ /* 0x000fc800078e3cff */
[----:B------:R-:W-:Y:S01]  /*0120*/  ISETP.GE.AND P0, PT, R2, RZ, PT ;  /* 0x000000ff0200720c */ /* 0x000fe20003f06270 */
[----:B------:R-:W-:-:S04]  /*0130*/  IMAD.HI.U32 R3, R3, R0, RZ ;  /* 0x0000000003037227 */ /* 0x000fc800078e00ff */
[----:B------:R-:W-:-:S04]  /*0140*/  IMAD.MOV R4, RZ, RZ, -R3 ;  /* 0x000000ffff047224 */ /* 0x000fc800078e0a03 */
[----:B------:R-:W-:Y:S01]  /*0150*/  IMAD R0, R5, R4, R0 ;  /* 0x0000000405007224 */ /* 0x000fe200078e0200 */
[----:B------:R-:W-:-:S04]  /*0160*/  LOP3.LUT R4, RZ, R6, RZ, 0x33, !PT ;  /* 0x00000006ff047212 */ /* 0x000fc800078e33ff */
[----:B------:R-:W-:-:S13]  /*0170*/  ISETP.GT.U32.AND P2, PT, R5, R0, PT ;  /* 0x000000000500720c */ /* 0x000fda0003f44070 */
[----:B------:R-:W-:Y:S01]  /*0180*/  @!P2 IMAD.IADD R0, R0, 0x1, -R5 ;  /* 0x000000010000a824 */ /* 0x000fe200078e0a05 */
[----:B------:R-:W-:-:S04]  /*0190*/  @!P2 IADD3 R3, PT, PT, R3, 0x1, RZ ;  /* 0x000000010303a810 */ /* 0x000fc80007ffe0ff */
[----:B------:R-:W-:-:S13]  /*01a0*/  ISETP.GE.U32.AND P1, PT, R0, R5, PT ;  /* 0x000000050000720c */ /* 0x000fda0003f26070 */
[----:B------:R-:W-:Y:S01]  /*01b0*/  @P1 VIADD R3, R3, 0x1 ;  /* 0x0000000103031836 */ /* 0x000fe20000000000 */
[----:B------:R-:W-:-:S03]  /*01c0*/  ISETP.NE.AND P1, PT, R6, RZ, PT ;  /* 0x000000ff0600720c */ /* 0x000fc60003f25270 */
[----:B------:R-:W-:-:S05]  /*01d0*/  @!P0 IMAD.MOV R3, RZ, RZ, -R3 ;  /* 0x000000ffff038224 */ /* 0x000fca00078e0a03 */
[----:B------:R-:W-:-:S04]  /*01e0*/  SEL R9, R4, R3, !P1 ;  /* 0x0000000304097207 */ /* 0x000fc80004800000 */
[----:B-1----:R-:W-:-:S04]  /*01f0*/  ISETP.GE.AND P0, PT, R9, UR4, PT ;  /* 0x0000000409007c0c */ /* 0x002fc8000bf06270 */
[----:B------:R-:W-:-:S13]  /*0200*/  ISETP.LT.OR P0, PT, R6, RZ, P0 ;  /* 0x000000ff0600720c */ /* 0x000fda0000701670 */
[----:B------:R-:W-:Y:S05]  /*0210*/  @P0 EXIT ;  /* 0x000000000000094d */ /* 0x000fea0003800000 */
[----:B------:R-:W0:Y:S02]  /*0220*/  LDCU UR4, c[0x0][0x390] ;  /* 0x00007200ff0477ac */ /* 0x000e240008000800 */
[----:B0-----:R-:W-:Y:S01]  /*0230*/  UISETP.GT.AND UP0, UPT, UR4, -0x1, UPT ;  /* 0xffffffff0400788c */ /* 0x001fe2000bf04270 */
[----:B------:R-:W0:Y:S08]  /*0240*/  LDCU.64 UR4, c[0x0][0x358] ;  /* 0x00006b00ff0477ac */ /* 0x000e300008000a00 */
[----:B------:R-:W-:Y:S05]  /*0250*/  BRA.U UP0, `(.L_x_7) ;  /* 0x0000000100387547 */ /* 0x000fea000b800000 */
[----:B------:R-:W-:Y:S01]  /*0260*/  ISETP.GE.AND P2, PT, R7, RZ, PT ;  /* 0x000000ff0700720c */ /* 0x000fe20003f46270 */
[----:B------:R-:W-:Y:S01]  /*0270*/  IMAD.IADD R3, R0, 0x1, -R5 ;  /* 0x0000000100037824 */ /* 0x000fe200078e0a05 */
[----:B------:R-:W-:-:S04]  /*0280*/  ISETP.GT.U32.AND P0, PT, R5, R0, PT ;  /* 0x000000000500720c */ /* 0x000fc80003f04070 */
[----:B------:R-:W-:Y:S02]  /*0290*/  SEL R5, R3, R0, !P0 ;  /* 0x0000000003057207 */ /* 0x000fe40004000000 */
[----:B------:R-:W1:Y:S05]  /*02a0*/  LDC.64 R2, c[0x0][0x380] ;  /* 0x0000e000ff027b82 */ /* 0x000e6a0000000a00 */
[----:B------:R-:W-:-:S04]  /*02b0*/  @!P2 IADD3 R5, PT, PT, -R5, RZ, RZ ;  /* 0x000000ff0505a210 */ /* 0x000fc80007ffe1ff */
[----:B------:R-:W-:-:S04]  /*02c0*/  SEL R4, R4, R5, !P1 ;  /* 0x0000000504047207 */ /* 0x000fc80004800000 */
[----:B------:R-:W-:Y:S01]  /*02d0*/  ISETP.NE.AND P0, PT, R4, R9, PT ;  /* 0x000000090400720c */ /* 0x000fe20003f05270 */
[----:B------:R-:W-:-:S03]  /*02e0*/  IMAD.MOV.U32 R4, RZ, RZ, RZ ;  /* 0x000000ffff047224 */ /* 0x000fc600078e00ff */
[----:B------:R-:W-:-:S06]  /*02f0*/  FSEL R5, RZ, 1.875, P0 ;  /* 0x3ff00000ff057808 */ /* 0x000fcc0000000000 */
[----:B------:R-:W0:Y:S01]  /*0300*/  F2F.BF16.F64 R5, R4 ;  /* 0x0000000400057310 */ /* 0x000e220000302000 */
[----:B-1----:R-:W-:-:S05]  /*0310*/  IMAD.WIDE R2, R7, 0x2, R2 ;  /* 0x0000000207027825 */ /* 0x002fca00078e0202 */
[----:B0-----:R-:W-:Y:S01]  /*0320*/  STG.E.U16 desc[UR4][R2.64], R5 ;  /* 0x0000000502007986 */ /* 0x001fe2000c101504 */
[----:B------:R-:W-:Y:S05]  /*0330*/  EXIT ;  /* 0x000000000000794d */ /* 0x000fea0003800000 */
.L_x_7:
[----:B------:R-:W1:Y:S01]  /*0340*/  LDC.64 R2, c[0x0][0x380] ;  /* 0x0000e000ff027b82 */ /* 0x000e620000000a00 */
[----:B------:R-:W0:Y:S01]  /*0350*/  I2F.BF16 R5, R7 ;  /* 0x0000000700057306 */ /* 0x000e220000202400 */
[----:B-1----:R-:W-:-:S05]  /*0360*/  IMAD.WIDE R2, R7, 0x2, R2 ;  /* 0x0000000207027825 */ /* 0x002fca00078e0202 */
[----:B0-----:R-:W-:Y:S01]  /*0370*/  STG.E.U16 desc[UR4][R2.64], R5 ;  /* 0x0000000502007986 */ /* 0x001fe2000c101504 */
[----:B------:R-:W-:Y:S05]  /*0380*/  EXIT ;  /* 0x000000000000794d */ /* 0x000fea0003800000 */
.L_x_8:
        /* <DEDUP_REMOVED lines=15> */
.L_x_10:


//--------------------- .nv.shared.reserved.0     --------------------------
	.section	.nv.shared.reserved.0,"aw",@nobits
	.weak		__nv_reservedSMEM_offset_0_alias
	.size		__nv_reservedSMEM_offset_0_alias, 0, 64
	.other		__nv_reservedSMEM_offset_0_alias,@"STO_CUDA_RESERVED_SHARED STV_DEFAULT"
__nv_reservedSMEM_offset_0_alias:
	.zero		0
	.zero		64


//--------------------- .nv.constant0._Z4gemmP13__nv_bfloat16S0_S0_iii --------------------------
	.section	.nv.constant0._Z4gemmP13__nv_bfloat16S0_S0_iii,"a",@progbits
	.sectionflags	@""
	.align	4
.nv.constant0._Z4gemmP13__nv_bfloat16S0_S0_iii:
	.zero		932


//--------------------- .nv.constant0._Z8testFillP13__nv_bfloat16iii --------------------------
	.section	.nv.constant0._Z8testFillP13__nv_bfloat16iii,"a",@progbits
	.sectionflags	@""
	.align	4
.nv.constant0._Z8testFillP13__nv_bfloat16iii:
	.zero		916


//--------------------- SYMBOLS --------------------------

	.type		.nv.reservedSmem.offset0,@object
	.size		.nv.reservedSmem.offset0,0x4
